//
// Generated by NVIDIA NVVM Compiler
//
// Compiler Build ID: CL-36424714
// Cuda compilation tools, release 13.0, V13.0.88
// Based on NVVM 20.0.0
//

.version 9.0
.target sm_100
.address_size 64

	// .globl	_Z10vector_addPfS_S_

.visible .entry _Z10vector_addPfS_S_(
	.param .u64 .ptr .align 1 _Z10vector_addPfS_S__param_0,
	.param .u64 .ptr .align 1 _Z10vector_addPfS_S__param_1,
	.param .u64 .ptr .align 1 _Z10vector_addPfS_S__param_2
)
{
	.reg .pred 	%p<2>;
	.reg .b32 	%r<5>;
	.reg .b32 	%f<49>;
	.reg .b64 	%rd<19>;

	ld.param.u64 	%rd10, [_Z10vector_addPfS_S__param_0];
	ld.param.u64 	%rd11, [_Z10vector_addPfS_S__param_1];
	ld.param.u64 	%rd12, [_Z10vector_addPfS_S__param_2];
	cvta.to.global.u64 	%rd13, %rd10;
	cvta.to.global.u64 	%rd14, %rd12;
	cvta.to.global.u64 	%rd15, %rd11;
	add.s64 	%rd18, %rd15, 32;
	add.s64 	%rd17, %rd14, 32;
	add.s64 	%rd16, %rd13, 32;
	mov.b32 	%r4, 0;
$L__BB0_1:
	ld.global.f32 	%f1, [%rd18+-32];
	ld.global.f32 	%f2, [%rd17+-32];
	add.f32 	%f3, %f1, %f2;
	st.global.f32 	[%rd16+-32], %f3;
	ld.global.f32 	%f4, [%rd18+-28];
	ld.global.f32 	%f5, [%rd17+-28];
	add.f32 	%f6, %f4, %f5;
	st.global.f32 	[%rd16+-28], %f6;
	ld.global.f32 	%f7, [%rd18+-24];
	ld.global.f32 	%f8, [%rd17+-24];
	add.f32 	%f9, %f7, %f8;
	st.global.f32 	[%rd16+-24], %f9;
	ld.global.f32 	%f10, [%rd18+-20];
	ld.global.f32 	%f11, [%rd17+-20];
	add.f32 	%f12, %f10, %f11;
	st.global.f32 	[%rd16+-20], %f12;
	ld.global.f32 	%f13, [%rd18+-16];
	ld.global.f32 	%f14, [%rd17+-16];
	add.f32 	%f15, %f13, %f14;
	st.global.f32 	[%rd16+-16], %f15;
	ld.global.f32 	%f16, [%rd18+-12];
	ld.global.f32 	%f17, [%rd17+-12];
	add.f32 	%f18, %f16, %f17;
	st.global.f32 	[%rd16+-12], %f18;
	ld.global.f32 	%f19, [%rd18+-8];
	ld.global.f32 	%f20, [%rd17+-8];
	add.f32 	%f21, %f19, %f20;
	st.global.f32 	[%rd16+-8], %f21;
	ld.global.f32 	%f22, [%rd18+-4];
	ld.global.f32 	%f23, [%rd17+-4];
	add.f32 	%f24, %f22, %f23;
	st.global.f32 	[%rd16+-4], %f24;
	ld.global.f32 	%f25, [%rd18];
	ld.global.f32 	%f26, [%rd17];
	add.f32 	%f27, %f25, %f26;
	st.global.f32 	[%rd16], %f27;
	ld.global.f32 	%f28, [%rd18+4];
	ld.global.f32 	%f29, [%rd17+4];
	add.f32 	%f30, %f28, %f29;
	st.global.f32 	[%rd16+4], %f30;
	ld.global.f32 	%f31, [%rd18+8];
	ld.global.f32 	%f32, [%rd17+8];
	add.f32 	%f33, %f31, %f32;
	st.global.f32 	[%rd16+8], %f33;
	ld.global.f32 	%f34, [%rd18+12];
	ld.global.f32 	%f35, [%rd17+12];
	add.f32 	%f36, %f34, %f35;
	st.global.f32 	[%rd16+12], %f36;
	ld.global.f32 	%f37, [%rd18+16];
	ld.global.f32 	%f38, [%rd17+16];
	add.f32 	%f39, %f37, %f38;
	st.global.f32 	[%rd16+16], %f39;
	ld.global.f32 	%f40, [%rd18+20];
	ld.global.f32 	%f41, [%rd17+20];
	add.f32 	%f42, %f40, %f41;
	st.global.f32 	[%rd16+20], %f42;
	ld.global.f32 	%f43, [%rd18+24];
	ld.global.f32 	%f44, [%rd17+24];
	add.f32 	%f45, %f43, %f44;
	st.global.f32 	[%rd16+24], %f45;
	ld.global.f32 	%f46, [%rd18+28];
	ld.global.f32 	%f47, [%rd17+28];
	add.f32 	%f48, %f46, %f47;
	st.global.f32 	[%rd16+28], %f48;
	add.s32 	%r4, %r4, 16;
	add.s64 	%rd18, %rd18, 64;
	add.s64 	%rd17, %rd17, 64;
	add.s64 	%rd16, %rd16, 64;
	setp.ne.s32 	%p1, %r4, 4096;
	@%p1 bra 	$L__BB0_1;
	ret;

}


// ===== COMPILED SASS (sm_100) =====

	.target	sm_100

	.elftype	@"ET_EXEC"


//--------------------- .note.nv.tkinfo           --------------------------
	.section	.note.nv.tkinfo,"",@"SHT_NOTE"
	.sectionflags	@"SHF_NOTE_NV_TKINFO"
	.tkinfo
        /*0018*/ 	.word	0x00000002
        /*0030*/ 	.string	""
        /*0030*/ 	.string	"ptxas"
        /*0030*/ 	.string	"Cuda compilation tools, release 13.0, V13.0.88"
        /*0030*/ 	.string	"Build cuda_13.0.r13.0/compiler.36424714_0"
        /*0030*/ 	.string	"-arch sm_100 -m 64 "



//--------------------- .note.nv.cuinfo           --------------------------
	.section	.note.nv.cuinfo,"",@"SHT_NOTE"
	.sectionflags	@"SHF_NOTE_NV_CUINFO"
        /*0018*/ 	.short	0x0002
        /*001a*/ 	.short	0x0064
        /*001c*/ 	.short	0x0082
	.zero		2


//--------------------- .nv.info                  --------------------------
	.section	.nv.info,"",@"SHT_CUDA_INFO"
	.align	4


	//----- nvinfo : EIATTR_REGCOUNT
	.align		4
        /*0000*/ 	.byte	0x04, 0x2f
        /*0002*/ 	.short	(.L_1 - .L_0)
	.align		4
.L_0:
        /*0004*/ 	.word	index@(_Z10vector_addPfS_S_)
        /*0008*/ 	.word	0x00000012


	//----- nvinfo : EIATTR_FRAME_SIZE
	.align		4
.L_1:
        /*000c*/ 	.byte	0x04, 0x11
        /*000e*/ 	.short	(.L_3 - .L_2)
	.align		4
.L_2:
        /*0010*/ 	.word	index@(_Z10vector_addPfS_S_)
        /*0014*/ 	.word	0x00000000


	//----- nvinfo : EIATTR_MIN_STACK_SIZE
	.align		4
.L_3:
        /*0018*/ 	.byte	0x04, 0x12
        /*001a*/ 	.short	(.L_5 - .L_4)
	.align		4
.L_4:
        /*001c*/ 	.word	index@(_Z10vector_addPfS_S_)
        /*0020*/ 	.word	0x00000000
.L_5:


//--------------------- .nv.compat                --------------------------
	.section	.nv.compat,"",@"SHT_CUDA_COMPAT_INFO"
	.align	4
        /*0000*/ 	.byte	0x02, 0x09, 0x00, 0x00, 0x02, 0x02, 0x01, 0x00, 0x02, 0x05, 0x05, 0x00, 0x03, 0x07, 0x01, 0x01
        /*0010*/ 	.byte	0x02, 0x03, 0x00, 0x00, 0x02, 0x06, 0x01, 0x00, 0x04, 0x0b, 0x08, 0x00, 0x09, 0x00, 0x00, 0x00
        /*0020*/ 	.byte	0x00, 0x00, 0x00, 0x00


//--------------------- .nv.info._Z10vector_addPfS_S_ --------------------------
	.section	.nv.info._Z10vector_addPfS_S_,"",@"SHT_CUDA_INFO"
	.sectionflags	@""
	.align	4


	//----- nvinfo : EIATTR_CUDA_API_VERSION
	.align		4
        /*0000*/ 	.byte	0x04, 0x37
        /*0002*/ 	.short	(.L_7 - .L_6)
.L_6:
        /*0004*/ 	.word	0x00000082


	//----- nvinfo : EIATTR_KPARAM_INFO
	.align		4
.L_7:
        /*0008*/ 	.byte	0x04, 0x17
        /*000a*/ 	.short	(.L_9 - .L_8)
.L_8:
        /*000c*/ 	.word	0x00000000
        /*0010*/ 	.short	0x0002
        /*0012*/ 	.short	0x0010
        /*0014*/ 	.byte	0x00, 0xf5, 0x21, 0x00


	//----- nvinfo : EIATTR_KPARAM_INFO
	.align		4
.L_9:
        /*0018*/ 	.byte	0x04, 0x17
        /*001a*/ 	.short	(.L_11 - .L_10)
.L_10:
        /*001c*/ 	.word	0x00000000
        /*0020*/ 	.short	0x0001
        /*0022*/ 	.short	0x0008
        /*0024*/ 	.byte	0x00, 0xf5, 0x21, 0x00


	//----- nvinfo : EIATTR_KPARAM_INFO
	.align		4
.L_11:
        /*0028*/ 	.byte	0x04, 0x17
        /*002a*/ 	.short	(.L_13 - .L_12)
.L_12:
        /*002c*/ 	.word	0x00000000
        /*0030*/ 	.short	0x0000
        /*0032*/ 	.short	0x0000
        /*0034*/ 	.byte	0x00, 0xf5, 0x21, 0x00


	//----- nvinfo : EIATTR_SPARSE_MMA_MASK
	.align		4
.L_13:
        /*0038*/ 	.byte	0x03, 0x50
        /*003a*/ 	.short	0x0000


	//----- nvinfo : EIATTR_MAXREG_COUNT
	.align		4
        /*003c*/ 	.byte	0x03, 0x1b
        /*003e*/ 	.short	0x00ff


	//----- nvinfo : EIATTR_MERCURY_ISA_VERSION
	.align		4
        /*0040*/ 	.byte	0x03, 0x5f
        /*0042*/ 	.short	0x0101


	//----- nvinfo : EIATTR_VRC_CTA_INIT_COUNT
	.align		4
        /*0044*/ 	.byte	0x02, 0x4a
	.zero		1
	.zero		1


	//----- nvinfo : EIATTR_EXIT_INSTR_OFFSETS
	.align		4
        /*0048*/ 	.byte	0x04, 0x1c
        /*004a*/ 	.short	(.L_15 - .L_14)


	//   ....[0]....
.L_14:
        /*004c*/ 	.word	0x000005f0


	//----- nvinfo : EIATTR_CBANK_PARAM_SIZE
	.align		4
.L_15:
        /*0050*/ 	.byte	0x03, 0x19
        /*0052*/ 	.short	0x0018


	//----- nvinfo : EIATTR_PARAM_CBANK
	.align		4
        /*0054*/ 	.byte	0x04, 0x0a
        /*0056*/ 	.short	(.L_17 - .L_16)
	.align		4
.L_16:
        /*0058*/ 	.word	index@(.nv.constant0._Z10vector_addPfS_S_)
        /*005c*/ 	.short	0x0380
        /*005e*/ 	.short	0x0018


	//----- nvinfo : EIATTR_SW_WAR
	.align		4
.L_17:
        /*0060*/ 	.byte	0x04, 0x36
        /*0062*/ 	.short	(.L_19 - .L_18)
.L_18:
        /*0064*/ 	.word	0x00000008
.L_19:


//--------------------- .nv.callgraph             --------------------------
	.section	.nv.callgraph,"",@"SHT_CUDA_CALLGRAPH"
	.align	4
	.sectionentsize	8
	.align		4
        /*0000*/ 	.word	0x00000000
	.align		4
        /*0004*/ 	.word	0xffffffff
	.align		4
        /*0008*/ 	.word	0x00000000
	.align		4
        /*000c*/ 	.word	0xfffffffe
	.align		4
        /*0010*/ 	.word	0x00000000
	.align		4
        /*0014*/ 	.word	0xfffffffd
	.align		4
        /*0018*/ 	.word	0x00000000
	.align		4
        /*001c*/ 	.word	0xfffffffc


//--------------------- .text._Z10vector_addPfS_S_ --------------------------
	.section	.text._Z10vector_addPfS_S_,"ax",@progbits
	.align	128
        .global         _Z10vector_addPfS_S_
        .type           _Z10vector_addPfS_S_,@function
        .size           _Z10vector_addPfS_S_,(.L_x_2 - _Z10vector_addPfS_S_)
        .other          _Z10vector_addPfS_S_,@"STO_CUDA_ENTRY STV_DEFAULT"
_Z10vector_addPfS_S_:
.text._Z10vector_addPfS_S_:
[----:B------:R-:W-:Y:S01]  /*0000*/  LDC R1, c[0x0][0x37c] ;  /* 0x0000df00ff017b82 */ /* 0x000fe20000000800 */
[----:B------:R-:W0:Y:S01]  /*0010*/  LDCU.64 UR6, c[0x0][0x390] ;  /* 0x00007200ff0677ac */ /* 0x000e220008000a00 */
[----:B------:R-:W1:Y:S01]  /*0020*/  LDCU.128 UR12, c[0x0][0x380] ;  /* 0x00007000ff0c77ac */ /* 0x000e620008000c00 */
[----:B------:R-:W2:Y:S01]  /*0030*/  LDCU.64 UR10, c[0x0][0x358] ;  /* 0x00006b00ff0a77ac */ /* 0x000ea20008000a00 */
[----:B0-----:R-:W-:-:S04]  /*0040*/  UIADD3 UR6, UP1, UPT, UR6, 0x20, URZ ;  /* 0x0000002006067890 */ /* 0x001fc8000ff3e0ff */
[----:B------:R-:W-:Y:S02]  /*0050*/  UIADD3.X UR7, UPT, UPT, URZ, UR7, URZ, UP1, !UPT ;  /* 0x00000007ff077290 */ /* 0x000fe40008ffe4ff */
[----:B-1----:R-:W-:Y:S01]  /*0060*/  UIADD3 UR8, UP0, UPT, UR14, 0x20, URZ ;  /* 0x000000200e087890 */ /* 0x002fe2000ff1e0ff */
[----:B------:R-:W-:Y:S01]  /*0070*/  MOV R0, UR6 ;  /* 0x0000000600007c02 */ /* 0x000fe20008000f00 */
[----:B------:R-:W-:Y:S02]  /*0080*/  UIADD3 UR4, UP1, UPT, UR12, 0x20, URZ ;  /* 0x000000200c047890 */ /* 0x000fe4000ff3e0ff */
[----:B------:R-:W-:Y:S01]  /*0090*/  UIADD3.X UR9, UPT, UPT, URZ, UR15, URZ, UP0, !UPT ;  /* 0x0000000fff097290 */ /* 0x000fe200087fe4ff */
[----:B------:R-:W-:Y:S01]  /*00a0*/  MOV R3, UR7 ;  /* 0x0000000700037c02 */ /* 0x000fe20008000f00 */
[----:B------:R-:W-:Y:S01]  /*00b0*/  UIADD3.X UR5, UPT, UPT, URZ, UR13, URZ, UP1, !UPT ;  /* 0x0000000dff057290 */ /* 0x000fe20008ffe4ff */
[----:B------:R-:W-:Y:S02]  /*00c0*/  MOV R9, UR8 ;  /* 0x0000000800097c02 */ /* 0x000fe40008000f00 */
[----:B------:R-:W-:Y:S01]  /*00d0*/  MOV R8, UR4 ;  /* 0x0000000400087c02 */ /* 0x000fe20008000f00 */
[----:B------:R-:W-:Y:S01]  /*00e0*/  UMOV UR4, URZ ;  /* 0x000000ff00047c82 */ /* 0x000fe20008000000 */
[----:B------:R-:W-:-:S02]  /*00f0*/  MOV R10, UR9 ;  /* 0x00000009000a7c02 */ /* 0x000fc40008000f00 */
[----:B--2---:R-:W-:-:S07]  /*0100*/  MOV R11, UR5 ;  /* 0x00000005000b7c02 */ /* 0x004fce0008000f00 */
.L_x_0:
[----:B------:R-:W-:Y:S02]  /*0110*/  MOV R4, R9 ;  /* 0x0000000900047202 */ /* 0x000fe40000000f00 */
[----:B------:R-:W-:Y:S02]  /*0120*/  MOV R5, R10 ;  /* 0x0000000a00057202 */ /* 0x000fe40000000f00 */
[----:B------:R-:W-:-:S03]  /*0130*/  MOV R2, R0 ;  /* 0x0000000000027202 */ /* 0x000fc60000000f00 */
[----:B--2---:R-:W2:Y:S04]  /*0140*/  LDG.E R0, desc[UR10][R4.64+-0x20] ;  /* 0xffffe00a04007981 */ /* 0x004ea8000c1e1900 */
[----:B------:R-:W2:Y:S01]  /*0150*/  LDG.E R7, desc[UR10][R2.64+-0x20] ;  /* 0xffffe00a02077981 */ /* 0x000ea2000c1e1900 */
[----:B------:R-:W-:Y:S01]  /*0160*/  MOV R6, R8 ;  /* 0x0000000800067202 */ /* 0x000fe20000000f00 */
[----:B--2---:R-:W-:Y:S01]  /*0170*/  FADD R9, R0, R7 ;  /* 0x0000000700097221 */ /* 0x004fe20000000000 */
[----:B------:R-:W-:-:S05]  /*0180*/  MOV R7, R11 ;  /* 0x0000000b00077202 */ /* 0x000fca0000000f00 */
[----:B------:R0:W-:Y:S04]  /*0190*/  STG.E desc[UR10][R6.64+-0x20], R9 ;  /* 0xffffe00906007986 */ /* 0x0001e8000c10190a */
[----:B------:R-:W2:Y:S04]  /*01a0*/  LDG.E R0, desc[UR10][R4.64+-0x1c] ;  /* 0xffffe40a04007981 */ /* 0x000ea8000c1e1900 */
[----:B------:R-:W2:Y:S02]  /*01b0*/  LDG.E R11, desc[UR10][R2.64+-0x1c] ;  /* 0xffffe40a020b7981 */ /* 0x000ea4000c1e1900 */
[----:B--2---:R-:W-:-:S05]  /*01c0*/  FADD R11, R0, R11 ;  /* 0x0000000b000b7221 */ /* 0x004fca0000000000 */
[----:B------:R1:W-:Y:S04]  /*01d0*/  STG.E desc[UR10][R6.64+-0x1c], R11 ;  /* 0xffffe40b06007986 */ /* 0x0003e8000c10190a */
[----:B------:R-:W2:Y:S04]  /*01e0*/  LDG.E R0, desc[UR10][R4.64+-0x18] ;  /* 0xffffe80a04007981 */ /* 0x000ea8000c1e1900 */
[----:B------:R-:W2:Y:S02]  /*01f0*/  LDG.E R13, desc[UR10][R2.64+-0x18] ;  /* 0xffffe80a020d7981 */ /* 0x000ea4000c1e1900 */
[----:B--2---:R-:W-:-:S05]  /*0200*/  FADD R13, R0, R13 ;  /* 0x0000000d000d7221 */ /* 0x004fca0000000000 */
[----:B------:R2:W-:Y:S04]  /*0210*/  STG.E desc[UR10][R6.64+-0x18], R13 ;  /* 0xffffe80d06007986 */ /* 0x0005e8000c10190a */
[----:B------:R-:W3:Y:S04]  /*0220*/  LDG.E R0, desc[UR10][R4.64+-0x14] ;  /* 0xffffec0a04007981 */ /* 0x000ee8000c1e1900 */
[----:B------:R-:W3:Y:S02]  /*0230*/  LDG.E R15, desc[UR10][R2.64+-0x14] ;  /* 0xffffec0a020f7981 */ /* 0x000ee4000c1e1900 */
[----:B---3--:R-:W-:-:S05]  /*0240*/  FADD R15, R0, R15 ;  /* 0x0000000f000f7221 */ /* 0x008fca0000000000 */
[----:B------:R3:W-:Y:S04]  /*0250*/  STG.E desc[UR10][R6.64+-0x14], R15 ;  /* 0xffffec0f06007986 */ /* 0x0007e8000c10190a */
[----:B------:R-:W4:Y:S04]  /*0260*/  LDG.E R0, desc[UR10][R4.64+-0x10] ;  /* 0xfffff00a04007981 */ /* 0x000f28000c1e1900 */
[----:B0-----:R-:W4:Y:S02]  /*0270*/  LDG.E R9, desc[UR10][R2.64+-0x10] ;  /* 0xfffff00a02097981 */ /* 0x001f24000c1e1900 */
[----:B----4-:R-:W-:-:S05]  /*0280*/  FADD R9, R0, R9 ;  /* 0x0000000900097221 */ /* 0x010fca0000000000 */
[----:B------:R0:W-:Y:S04]  /*0290*/  STG.E desc[UR10][R6.64+-0x10], R9 ;  /* 0xfffff00906007986 */ /* 0x0001e8000c10190a */
[----:B------:R-:W4:Y:S04]  /*02a0*/  LDG.E R0, desc[UR10][R4.64+-0xc] ;  /* 0xfffff40a04007981 */ /* 0x000f28000c1e1900 */
[----:B-1----:R-:W4:Y:S02]  /*02b0*/  LDG.E R11, desc[UR10][R2.64+-0xc] ;  /* 0xfffff40a020b7981 */ /* 0x002f24000c1e1900 */
[----:B----4-:R-:W-:-:S05]  /*02c0*/  FADD R11, R0, R11 ;  /* 0x0000000b000b7221 */ /* 0x010fca0000000000 */
[----:B------:R1:W-:Y:S04]  /*02d0*/  STG.E desc[UR10][R6.64+-0xc], R11 ;  /* 0xfffff40b06007986 */ /* 0x0003e8000c10190a */
[----:B------:R-:W4:Y:S04]  /*02e0*/  LDG.E R0, desc[UR10][R4.64+-0x8] ;  /* 0xfffff80a04007981 */ /* 0x000f28000c1e1900 */
[----:B--2---:R-:W4:Y:S02]  /*02f0*/  LDG.E R13, desc[UR10][R2.64+-0x8] ;  /* 0xfffff80a020d7981 */ /* 0x004f24000c1e1900 */
[----:B----4-:R-:W-:-:S05]  /*0300*/  FADD R13, R0, R13 ;  /* 0x0000000d000d7221 */ /* 0x010fca0000000000 */
[----:B------:R2:W-:Y:S04]  /*0310*/  STG.E desc[UR10][R6.64+-0x8], R13 ;  /* 0xfffff80d06007986 */ /* 0x0005e8000c10190a */
[----:B------:R-:W4:Y:S04]  /*0320*/  LDG.E R0, desc[UR10][R4.64+-0x4] ;  /* 0xfffffc0a04007981 */ /* 0x000f28000c1e1900 */
[----:B---3--:R-:W4:Y:S02]  /*0330*/  LDG.E R15, desc[UR10][R2.64+-0x4] ;  /* 0xfffffc0a020f7981 */ /* 0x008f24000c1e1900 */
[----:B----4-:R-:W-:-:S05]  /*0340*/  FADD R15, R0, R15 ;  /* 0x0000000f000f7221 */ /* 0x010fca0000000000 */
        /* <DEDUP_REMOVED lines=30> */
[----:B---3--:R-:W4:Y:S01]  /*0530*/  LDG.E R15, desc[UR10][R2.64+0x1c] ;  /* 0x00001c0a020f7981 */ /* 0x008f22000c1e1900 */
[----:B------:R-:W-:Y:S01]  /*0540*/  UIADD3 UR4, UPT, UPT, UR4, 0x10, URZ ;  /* 0x0000001004047890 */ /* 0x000fe2000fffe0ff */
[----:B0-----:R-:W-:-:S02]  /*0550*/  IADD3 R9, P0, PT, R4, 0x40, RZ ;  /* 0x0000004004097810 */ /* 0x001fc40007f1e0ff */
[----:B------:R-:W-:Y:S01]  /*0560*/  IADD3 R8, P2, PT, R6, 0x40, RZ ;  /* 0x0000004006087810 */ /* 0x000fe20007f5e0ff */
[----:B------:R-:W-:Y:S01]  /*0570*/  UISETP.NE.AND UP0, UPT, UR4, 0x1000, UPT ;  /* 0x000010000400788c */ /* 0x000fe2000bf05270 */
[----:B------:R-:W-:Y:S02]  /*0580*/  IADD3.X R10, PT, PT, RZ, R5, RZ, P0, !PT ;  /* 0x00000005ff0a7210 */ /* 0x000fe400007fe4ff */
[----:B-1----:R-:W-:Y:S01]  /*0590*/  IADD3.X R11, PT, PT, RZ, R7, RZ, P2, !PT ;  /* 0x00000007ff0b7210 */ /* 0x002fe200017fe4ff */
[----:B----4-:R-:W-:Y:S01]  /*05a0*/  FADD R15, R0, R15 ;  /* 0x0000000f000f7221 */ /* 0x010fe20000000000 */
[----:B------:R-:W-:-:S04]  /*05b0*/  IADD3 R0, P1, PT, R2, 0x40, RZ ;  /* 0x0000004002007810 */ /* 0x000fc80007f3e0ff */
[----:B------:R2:W-:Y:S01]  /*05c0*/  STG.E desc[UR10][R6.64+0x1c], R15 ;  /* 0x00001c0f06007986 */ /* 0x0005e2000c10190a */
[----:B------:R-:W-:Y:S01]  /*05d0*/  IADD3.X R3, PT, PT, RZ, R3, RZ, P1, !PT ;  /* 0x00000003ff037210 */ /* 0x000fe20000ffe4ff */
[----:B------:R-:W-:Y:S07]  /*05e0*/  BRA.U UP0, `(.L_x_0) ;  /* 0xfffffff900c87547 */ /* 0x000fee000b83ffff */
[----:B------:R-:W-:Y:S05]  /*05f0*/  EXIT ;  /* 0x000000000000794d */ /* 0x000fea0003800000 */
.L_x_1:
[----:B------:R-:W-:-:S00]  /*0600*/  BRA `(.L_x_1) ;  /* 0xfffffffc00fc7947 */ /* 0x000fc0000383ffff */
[----:B------:R-:W-:-:S00]  /*0610*/  NOP ;  /* 0x0000000000007918 */ /* 0x000fc00000000000 */
        /* <DEDUP_REMOVED lines=14> */
.L_x_2:


//--------------------- .nv.shared.reserved.0     --------------------------
	.section	.nv.shared.reserved.0,"aw",@nobits
	.weak		__nv_reservedSMEM_offset_0_alias
	.size		__nv_reservedSMEM_offset_0_alias, 0, 64
	.other		__nv_reservedSMEM_offset_0_alias,@"STO_CUDA_RESERVED_SHARED STV_DEFAULT"
__nv_reservedSMEM_offset_0_alias:
	.zero		0
	.zero		64


//--------------------- .nv.constant0._Z10vector_addPfS_S_ --------------------------
	.section	.nv.constant0._Z10vector_addPfS_S_,"a",@progbits
	.sectionflags	@""
	.align	4
.nv.constant0._Z10vector_addPfS_S_:
	.zero		920


//--------------------- SYMBOLS --------------------------

	.type		.nv.reservedSmem.offset0,@object
	.size		.nv.reservedSmem.offset0,0x4
